//
// Generated by NVIDIA NVVM Compiler
//
// Compiler Build ID: CL-36424714
// Cuda compilation tools, release 13.0, V13.0.88
// Based on NVVM 20.0.0
//

.version 9.0
.target sm_100
.address_size 64

	// .globl	_Z27ls_freq_domain_equalizationP6float2S0_S0_i

.visible .entry _Z27ls_freq_domain_equalizationP6float2S0_S0_i(
	.param .u64 .ptr .align 1 _Z27ls_freq_domain_equalizationP6float2S0_S0_i_param_0,
	.param .u64 .ptr .align 1 _Z27ls_freq_domain_equalizationP6float2S0_S0_i_param_1,
	.param .u64 .ptr .align 1 _Z27ls_freq_domain_equalizationP6float2S0_S0_i_param_2,
	.param .u32 _Z27ls_freq_domain_equalizationP6float2S0_S0_i_param_3
)
{
	.reg .pred 	%p<18>;
	.reg .b32 	%r<25>;
	.reg .b32 	%f<23>;
	.reg .b64 	%rd<17>;

	ld.param.u64 	%rd1, [_Z27ls_freq_domain_equalizationP6float2S0_S0_i_param_0];
	ld.param.u64 	%rd2, [_Z27ls_freq_domain_equalizationP6float2S0_S0_i_param_1];
	ld.param.u64 	%rd3, [_Z27ls_freq_domain_equalizationP6float2S0_S0_i_param_2];
	ld.param.u32 	%r8, [_Z27ls_freq_domain_equalizationP6float2S0_S0_i_param_3];
	mov.u32 	%r9, %ctaid.x;
	mov.u32 	%r10, %ntid.x;
	mov.u32 	%r11, %tid.x;
	mad.lo.s32 	%r1, %r9, %r10, %r11;
	shr.s32 	%r12, %r1, 31;
	shr.u32 	%r13, %r12, 26;
	add.s32 	%r14, %r1, %r13;
	and.b32  	%r15, %r14, -64;
	sub.s32 	%r2, %r1, %r15;
	setp.ge.s32 	%p2, %r1, %r8;
	@%p2 bra 	$L__BB0_13;
	mov.pred 	%p17, -1;
	setp.gt.u32 	%p4, %r2, 32;
	cvt.u64.u32 	%rd4, %r2;
	@%p4 bra 	$L__BB0_3;
	cvt.u32.u64 	%r16, %rd4;
	mov.b64 	%rd5, 1;
	shl.b64 	%rd6, %rd5, %r16;
	and.b64  	%rd7, %rd6, 4328523776;
	setp.ne.s64 	%p5, %rd7, 0;
	@%p5 bra 	$L__BB0_4;
$L__BB0_3:
	mov.pred 	%p17, 0;
$L__BB0_4:
	setp.eq.s32 	%p7, %r2, 39;
	or.pred  	%p8, %p7, %p17;
	setp.eq.s32 	%p9, %r2, 53;
	or.pred  	%p10, %p9, %p8;
	add.s32 	%r17, %r2, -59;
	setp.lt.u32 	%p11, %r17, -53;
	or.pred  	%p12, %p11, %p10;
	@%p12 bra 	$L__BB0_13;
	setp.gt.u32 	%p13, %r2, 10;
	@%p13 bra 	$L__BB0_7;
	add.s32 	%r24, %r2, -6;
	bra.uni 	$L__BB0_12;
$L__BB0_7:
	setp.gt.u32 	%p14, %r2, 24;
	@%p14 bra 	$L__BB0_9;
	add.s32 	%r24, %r2, -7;
	bra.uni 	$L__BB0_12;
$L__BB0_9:
	setp.gt.u32 	%p15, %r2, 31;
	@%p15 bra 	$L__BB0_11;
	add.s32 	%r24, %r2, -8;
	bra.uni 	$L__BB0_12;
$L__BB0_11:
	setp.lt.u32 	%p16, %r2, 39;
	selp.b32 	%r18, -9, -10, %p16;
	add.s32 	%r24, %r18, %r2;
$L__BB0_12:
	cvta.to.global.u64 	%rd8, %rd1;
	mul.wide.s32 	%rd9, %r1, 8;
	add.s64 	%rd10, %rd8, %rd9;
	ld.global.v2.f32 	{%f1, %f2}, [%rd10];
	cvta.to.global.u64 	%rd11, %rd3;
	mul.wide.u32 	%rd12, %r2, 8;
	add.s64 	%rd13, %rd11, %rd12;
	ld.global.v2.f32 	{%f3, %f4}, [%rd13];
	abs.f32 	%f5, %f3;
	abs.f32 	%f6, %f4;
	add.f32 	%f7, %f5, %f6;
	rcp.rn.f32 	%f8, %f7;
	mul.f32 	%f9, %f1, %f8;
	mul.f32 	%f10, %f2, %f8;
	mul.f32 	%f11, %f3, %f8;
	mul.f32 	%f12, %f4, %f8;
	mul.f32 	%f13, %f12, %f12;
	fma.rn.f32 	%f14, %f11, %f11, %f13;
	rcp.rn.f32 	%f15, %f14;
	mul.f32 	%f16, %f10, %f12;
	fma.rn.f32 	%f17, %f9, %f11, %f16;
	mul.f32 	%f18, %f17, %f15;
	mul.f32 	%f19, %f10, %f11;
	mul.f32 	%f20, %f9, %f12;
	sub.f32 	%f21, %f19, %f20;
	mul.f32 	%f22, %f21, %f15;
	shr.s32 	%r22, %r14, 6;
	mad.lo.s32 	%r23, %r22, 48, %r24;
	cvta.to.global.u64 	%rd14, %rd2;
	mul.wide.s32 	%rd15, %r23, 8;
	add.s64 	%rd16, %rd14, %rd15;
	st.global.v2.f32 	[%rd16], {%f18, %f22};
$L__BB0_13:
	ret;

}
	// .globl	_Z22ls_freq_domain_chanestP6float2PfS0_
.visible .entry _Z22ls_freq_domain_chanestP6float2PfS0_(
	.param .u64 .ptr .align 1 _Z22ls_freq_domain_chanestP6float2PfS0__param_0,
	.param .u64 .ptr .align 1 _Z22ls_freq_domain_chanestP6float2PfS0__param_1,
	.param .u64 .ptr .align 1 _Z22ls_freq_domain_chanestP6float2PfS0__param_2
)
{
	.reg .pred 	%p<2>;
	.reg .b32 	%r<11>;
	.reg .b32 	%f<10>;
	.reg .b64 	%rd<14>;
	.reg .b64 	%fd<7>;

	ld.param.u64 	%rd1, [_Z22ls_freq_domain_chanestP6float2PfS0__param_0];
	ld.param.u64 	%rd2, [_Z22ls_freq_domain_chanestP6float2PfS0__param_1];
	ld.param.u64 	%rd3, [_Z22ls_freq_domain_chanestP6float2PfS0__param_2];
	mov.u32 	%r2, %ctaid.x;
	mov.u32 	%r3, %ntid.x;
	mov.u32 	%r4, %tid.x;
	mad.lo.s32 	%r1, %r2, %r3, %r4;
	setp.gt.s32 	%p1, %r1, 63;
	@%p1 bra 	$L__BB1_2;
	cvta.to.global.u64 	%rd4, %rd1;
	cvta.to.global.u64 	%rd5, %rd3;
	cvta.to.global.u64 	%rd6, %rd2;
	shr.s32 	%r5, %r1, 31;
	shr.u32 	%r6, %r5, 26;
	add.s32 	%r7, %r1, %r6;
	and.b32  	%r8, %r7, -64;
	sub.s32 	%r9, %r1, %r8;
	mul.wide.s32 	%rd7, %r9, 8;
	add.s64 	%rd8, %rd4, %rd7;
	ld.global.v2.f32 	{%f1, %f2}, [%rd8];
	add.s32 	%r10, %r9, 64;
	mul.wide.u32 	%rd9, %r10, 8;
	add.s64 	%rd10, %rd4, %rd9;
	ld.global.v2.f32 	{%f3, %f4}, [%rd10];
	add.f32 	%f5, %f1, %f3;
	add.f32 	%f6, %f2, %f4;
	add.s64 	%rd11, %rd5, %rd7;
	st.global.v2.f32 	[%rd11], {%f5, %f6};
	cvt.f64.f32 	%fd1, %f5;
	mul.wide.s32 	%rd12, %r9, 4;
	add.s64 	%rd13, %rd6, %rd12;
	ld.global.f32 	%f7, [%rd13];
	cvt.f64.f32 	%fd2, %f7;
	add.f64 	%fd3, %fd2, %fd2;
	div.rn.f64 	%fd4, %fd1, %fd3;
	cvt.rn.f32.f64 	%f8, %fd4;
	cvt.f64.f32 	%fd5, %f6;
	div.rn.f64 	%fd6, %fd5, %fd3;
	cvt.rn.f32.f64 	%f9, %fd6;
	st.global.v2.f32 	[%rd11], {%f8, %f9};
$L__BB1_2:
	ret;

}


// ===== COMPILED SASS (sm_100) =====

	.target	sm_100

	.elftype	@"ET_EXEC"


//--------------------- .note.nv.tkinfo           --------------------------
	.section	.note.nv.tkinfo,"",@"SHT_NOTE"
	.sectionflags	@"SHF_NOTE_NV_TKINFO"
	.tkinfo
        /*0018*/ 	.word	0x00000002
        /*0030*/ 	.string	""
        /*0030*/ 	.string	"ptxas"
        /*0030*/ 	.string	"Cuda compilation tools, release 13.0, V13.0.88"
        /*0030*/ 	.string	"Build cuda_13.0.r13.0/compiler.36424714_0"
        /*0030*/ 	.string	"-arch sm_100 -m 64 "



//--------------------- .note.nv.cuinfo           --------------------------
	.section	.note.nv.cuinfo,"",@"SHT_NOTE"
	.sectionflags	@"SHF_NOTE_NV_CUINFO"
        /*0018*/ 	.short	0x0002
        /*001a*/ 	.short	0x0064
        /*001c*/ 	.short	0x0082
	.zero		2


//--------------------- .nv.info                  --------------------------
	.section	.nv.info,"",@"SHT_CUDA_INFO"
	.align	4


	//----- nvinfo : EIATTR_REGCOUNT
	.align		4
        /*0000*/ 	.byte	0x04, 0x2f
        /*0002*/ 	.short	(.L_1 - .L_0)
	.align		4
.L_0:
        /*0004*/ 	.word	index@(_Z27ls_freq_domain_equalizationP6float2S0_S0_i)
        /*0008*/ 	.word	0x00000012


	//----- nvinfo : EIATTR_FRAME_SIZE
	.align		4
.L_1:
        /*000c*/ 	.byte	0x04, 0x11
        /*000e*/ 	.short	(.L_3 - .L_2)
	.align		4
.L_2:
        /*0010*/ 	.word	index@($__internal_1_$__cuda_sm20_rcp_rn_f32_slowpath)
        /*0014*/ 	.word	0x00000000


	//----- nvinfo : EIATTR_FRAME_SIZE
	.align		4
.L_3:
        /*0018*/ 	.byte	0x04, 0x11
        /*001a*/ 	.short	(.L_5 - .L_4)
	.align		4
.L_4:
        /*001c*/ 	.word	index@(_Z27ls_freq_domain_equalizationP6float2S0_S0_i)
        /*0020*/ 	.word	0x00000000


	//----- nvinfo : EIATTR_REGCOUNT
	.align		4
.L_5:
        /*0024*/ 	.byte	0x04, 0x2f
        /*0026*/ 	.short	(.L_7 - .L_6)
	.align		4
.L_6:
        /*0028*/ 	.word	index@(_Z22ls_freq_domain_chanestP6float2PfS0_)
        /*002c*/ 	.word	0x0000001d


	//----- nvinfo : EIATTR_FRAME_SIZE
	.align		4
.L_7:
        /*0030*/ 	.byte	0x04, 0x11
        /*0032*/ 	.short	(.L_9 - .L_8)
	.align		4
.L_8:
        /*0034*/ 	.word	index@($__internal_0_$__cuda_sm20_div_rn_f64_full)
        /*0038*/ 	.word	0x00000000


	//----- nvinfo : EIATTR_FRAME_SIZE
	.align		4
.L_9:
        /*003c*/ 	.byte	0x04, 0x11
        /*003e*/ 	.short	(.L_11 - .L_10)
	.align		4
.L_10:
        /*0040*/ 	.word	index@(_Z22ls_freq_domain_chanestP6float2PfS0_)
        /*0044*/ 	.word	0x00000000


	//----- nvinfo : EIATTR_MIN_STACK_SIZE
	.align		4
.L_11:
        /*0048*/ 	.byte	0x04, 0x12
        /*004a*/ 	.short	(.L_13 - .L_12)
	.align		4
.L_12:
        /*004c*/ 	.word	index@(_Z22ls_freq_domain_chanestP6float2PfS0_)
        /*0050*/ 	.word	0x00000000


	//----- nvinfo : EIATTR_MIN_STACK_SIZE
	.align		4
.L_13:
        /*0054*/ 	.byte	0x04, 0x12
        /*0056*/ 	.short	(.L_15 - .L_14)
	.align		4
.L_14:
        /*0058*/ 	.word	index@(_Z27ls_freq_domain_equalizationP6float2S0_S0_i)
        /*005c*/ 	.word	0x00000000
.L_15:


//--------------------- .nv.compat                --------------------------
	.section	.nv.compat,"",@"SHT_CUDA_COMPAT_INFO"
	.align	4
        /*0000*/ 	.byte	0x02, 0x09, 0x00, 0x00, 0x02, 0x02, 0x01, 0x00, 0x02, 0x05, 0x05, 0x00, 0x03, 0x07, 0x01, 0x01
        /*0010*/ 	.byte	0x02, 0x03, 0x00, 0x00, 0x02, 0x06, 0x01, 0x00, 0x04, 0x0b, 0x08, 0x00, 0x01, 0x00, 0x00, 0x00
        /*0020*/ 	.byte	0x00, 0x00, 0x00, 0x00


//--------------------- .nv.info._Z22ls_freq_domain_chanestP6float2PfS0_ --------------------------
	.section	.nv.info._Z22ls_freq_domain_chanestP6float2PfS0_,"",@"SHT_CUDA_INFO"
	.sectionflags	@""
	.align	4


	//----- nvinfo : EIATTR_CUDA_API_VERSION
	.align		4
        /*0000*/ 	.byte	0x04, 0x37
        /*0002*/ 	.short	(.L_17 - .L_16)
.L_16:
        /*0004*/ 	.word	0x00000082


	//----- nvinfo : EIATTR_KPARAM_INFO
	.align		4
.L_17:
        /*0008*/ 	.byte	0x04, 0x17
        /*000a*/ 	.short	(.L_19 - .L_18)
.L_18:
        /*000c*/ 	.word	0x00000000
        /*0010*/ 	.short	0x0002
        /*0012*/ 	.short	0x0010
        /*0014*/ 	.byte	0x00, 0xf5, 0x21, 0x00


	//----- nvinfo : EIATTR_KPARAM_INFO
	.align		4
.L_19:
        /*0018*/ 	.byte	0x04, 0x17
        /*001a*/ 	.short	(.L_21 - .L_20)
.L_20:
        /*001c*/ 	.word	0x00000000
        /*0020*/ 	.short	0x0001
        /*0022*/ 	.short	0x0008
        /*0024*/ 	.byte	0x00, 0xf5, 0x21, 0x00


	//----- nvinfo : EIATTR_KPARAM_INFO
	.align		4
.L_21:
        /*0028*/ 	.byte	0x04, 0x17
        /*002a*/ 	.short	(.L_23 - .L_22)
.L_22:
        /*002c*/ 	.word	0x00000000
        /*0030*/ 	.short	0x0000
        /*0032*/ 	.short	0x0000
        /*0034*/ 	.byte	0x00, 0xf5, 0x21, 0x00


	//----- nvinfo : EIATTR_SPARSE_MMA_MASK
	.align		4
.L_23:
        /*0038*/ 	.byte	0x03, 0x50
        /*003a*/ 	.short	0x0000


	//----- nvinfo : EIATTR_MAXREG_COUNT
	.align		4
        /*003c*/ 	.byte	0x03, 0x1b
        /*003e*/ 	.short	0x00ff


	//----- nvinfo : EIATTR_MERCURY_ISA_VERSION
	.align		4
        /*0040*/ 	.byte	0x03, 0x5f
        /*0042*/ 	.short	0x0101


	//----- nvinfo : EIATTR_VRC_CTA_INIT_COUNT
	.align		4
        /*0044*/ 	.byte	0x02, 0x4a
	.zero		1
	.zero		1


	//----- nvinfo : EIATTR_EXIT_INSTR_OFFSETS
	.align		4
        /*0048*/ 	.byte	0x04, 0x1c
        /*004a*/ 	.short	(.L_25 - .L_24)


	//   ....[0]....
.L_24:
        /*004c*/ 	.word	0x00000060


	//   ....[1]....
        /*0050*/ 	.word	0x00000510


	//----- nvinfo : EIATTR_CRS_STACK_SIZE
	.align		4
.L_25:
        /*0054*/ 	.byte	0x04, 0x1e
        /*0056*/ 	.short	(.L_27 - .L_26)
.L_26:
        /*0058*/ 	.word	0x00000000


	//----- nvinfo : EIATTR_CBANK_PARAM_SIZE
	.align		4
.L_27:
        /*005c*/ 	.byte	0x03, 0x19
        /*005e*/ 	.short	0x0018


	//----- nvinfo : EIATTR_PARAM_CBANK
	.align		4
        /*0060*/ 	.byte	0x04, 0x0a
        /*0062*/ 	.short	(.L_29 - .L_28)
	.align		4
.L_28:
        /*0064*/ 	.word	index@(.nv.constant0._Z22ls_freq_domain_chanestP6float2PfS0_)
        /*0068*/ 	.short	0x0380
        /*006a*/ 	.short	0x0018


	//----- nvinfo : EIATTR_SW_WAR
	.align		4
.L_29:
        /*006c*/ 	.byte	0x04, 0x36
        /*006e*/ 	.short	(.L_31 - .L_30)
.L_30:
        /*0070*/ 	.word	0x00000008
.L_31:


//--------------------- .nv.info._Z27ls_freq_domain_equalizationP6float2S0_S0_i --------------------------
	.section	.nv.info._Z27ls_freq_domain_equalizationP6float2S0_S0_i,"",@"SHT_CUDA_INFO"
	.sectionflags	@""
	.align	4


	//----- nvinfo : EIATTR_CUDA_API_VERSION
	.align		4
        /*0000*/ 	.byte	0x04, 0x37
        /*0002*/ 	.short	(.L_33 - .L_32)
.L_32:
        /*0004*/ 	.word	0x00000082


	//----- nvinfo : EIATTR_KPARAM_INFO
	.align		4
.L_33:
        /*0008*/ 	.byte	0x04, 0x17
        /*000a*/ 	.short	(.L_35 - .L_34)
.L_34:
        /*000c*/ 	.word	0x00000000
        /*0010*/ 	.short	0x0003
        /*0012*/ 	.short	0x0018
        /*0014*/ 	.byte	0x00, 0xf0, 0x11, 0x00


	//----- nvinfo : EIATTR_KPARAM_INFO
	.align		4
.L_35:
        /*0018*/ 	.byte	0x04, 0x17
        /*001a*/ 	.short	(.L_37 - .L_36)
.L_36:
        /*001c*/ 	.word	0x00000000
        /*0020*/ 	.short	0x0002
        /*0022*/ 	.short	0x0010
        /*0024*/ 	.byte	0x00, 0xf5, 0x21, 0x00


	//----- nvinfo : EIATTR_KPARAM_INFO
	.align		4
.L_37:
        /*0028*/ 	.byte	0x04, 0x17
        /*002a*/ 	.short	(.L_39 - .L_38)
.L_38:
        /*002c*/ 	.word	0x00000000
        /*0030*/ 	.short	0x0001
        /*0032*/ 	.short	0x0008
        /*0034*/ 	.byte	0x00, 0xf5, 0x21, 0x00


	//----- nvinfo : EIATTR_KPARAM_INFO
	.align		4
.L_39:
        /*0038*/ 	.byte	0x04, 0x17
        /*003a*/ 	.short	(.L_41 - .L_40)
.L_40:
        /*003c*/ 	.word	0x00000000
        /*0040*/ 	.short	0x0000
        /*0042*/ 	.short	0x0000
        /*0044*/ 	.byte	0x00, 0xf5, 0x21, 0x00


	//----- nvinfo : EIATTR_SPARSE_MMA_MASK
	.align		4
.L_41:
        /*0048*/ 	.byte	0x03, 0x50
        /*004a*/ 	.short	0x0000


	//----- nvinfo : EIATTR_MAXREG_COUNT
	.align		4
        /*004c*/ 	.byte	0x03, 0x1b
        /*004e*/ 	.short	0x00ff


	//----- nvinfo : EIATTR_MERCURY_ISA_VERSION
	.align		4
        /*0050*/ 	.byte	0x03, 0x5f
        /*0052*/ 	.short	0x0101


	//----- nvinfo : EIATTR_VRC_CTA_INIT_COUNT
	.align		4
        /*0054*/ 	.byte	0x02, 0x4a
	.zero		1
	.zero		1


	//----- nvinfo : EIATTR_EXIT_INSTR_OFFSETS
	.align		4
        /*0058*/ 	.byte	0x04, 0x1c
        /*005a*/ 	.short	(.L_43 - .L_42)


	//   ....[0]....
.L_42:
        /*005c*/ 	.word	0x00000090


	//   ....[1]....
        /*0060*/ 	.word	0x00000160


	//   ....[2]....
        /*0064*/ 	.word	0x000005b0


	//----- nvinfo : EIATTR_CRS_STACK_SIZE
	.align		4
.L_43:
        /*0068*/ 	.byte	0x04, 0x1e
        /*006a*/ 	.short	(.L_45 - .L_44)
.L_44:
        /*006c*/ 	.word	0x00000000


	//----- nvinfo : EIATTR_CBANK_PARAM_SIZE
	.align		4
.L_45:
        /*0070*/ 	.byte	0x03, 0x19
        /*0072*/ 	.short	0x001c


	//----- nvinfo : EIATTR_PARAM_CBANK
	.align		4
        /*0074*/ 	.byte	0x04, 0x0a
        /*0076*/ 	.short	(.L_47 - .L_46)
	.align		4
.L_46:
        /*0078*/ 	.word	index@(.nv.constant0._Z27ls_freq_domain_equalizationP6float2S0_S0_i)
        /*007c*/ 	.short	0x0380
        /*007e*/ 	.short	0x001c


	//----- nvinfo : EIATTR_SW_WAR
	.align		4
.L_47:
        /*0080*/ 	.byte	0x04, 0x36
        /*0082*/ 	.short	(.L_49 - .L_48)
.L_48:
        /*0084*/ 	.word	0x00000008
.L_49:


//--------------------- .nv.callgraph             --------------------------
	.section	.nv.callgraph,"",@"SHT_CUDA_CALLGRAPH"
	.align	4
	.sectionentsize	8
	.align		4
        /*0000*/ 	.word	0x00000000
	.align		4
        /*0004*/ 	.word	0xffffffff
	.align		4
        /*0008*/ 	.word	0x00000000
	.align		4
        /*000c*/ 	.word	0xfffffffe
	.align		4
        /*0010*/ 	.word	0x00000000
	.align		4
        /*0014*/ 	.word	0xfffffffd
	.align		4
        /*0018*/ 	.word	0x00000000
	.align		4
        /*001c*/ 	.word	0xfffffffc


//--------------------- .text._Z22ls_freq_domain_chanestP6float2PfS0_ --------------------------
	.section	.text._Z22ls_freq_domain_chanestP6float2PfS0_,"ax",@progbits
	.align	128
        .global         _Z22ls_freq_domain_chanestP6float2PfS0_
        .type           _Z22ls_freq_domain_chanestP6float2PfS0_,@function
        .size           _Z22ls_freq_domain_chanestP6float2PfS0_,(.L_x_23 - _Z22ls_freq_domain_chanestP6float2PfS0_)
        .other          _Z22ls_freq_domain_chanestP6float2PfS0_,@"STO_CUDA_ENTRY STV_DEFAULT"
_Z22ls_freq_domain_chanestP6float2PfS0_:
.text._Z22ls_freq_domain_chanestP6float2PfS0_:
[----:B------:R-:W-:Y:S01]  /*0000*/  LDC R1, c[0x0][0x37c] ;  /* 0x0000df00ff017b82 */ /* 0x000fe20000000800 */
[----:B------:R-:W0:Y:S07]  /*0010*/  S2R R3, SR_TID.X ;  /* 0x0000000000037919 */ /* 0x000e2e0000002100 */
[----:B------:R-:W0:Y:S08]  /*0020*/  S2UR UR4, SR_CTAID.X ;  /* 0x00000000000479c3 */ /* 0x000e300000002500 */
[----:B------:R-:W0:Y:S02]  /*0030*/  LDC R0, c[0x0][0x360] ;  /* 0x0000d800ff007b82 */ /* 0x000e240000000800 */
[----:B0-----:R-:W-:-:S05]  /*0040*/  IMAD R0, R0, UR4, R3 ;  /* 0x0000000400007c24 */ /* 0x001fca000f8e0203 */
[----:B------:R-:W-:-:S13]  /*0050*/  ISETP.GT.AND P0, PT, R0, 0x3f, PT ;  /* 0x0000003f0000780c */ /* 0x000fda0003f04270 */
[----:B------:R-:W-:Y:S05]  /*0060*/  @P0 EXIT ;  /* 0x000000000000094d */ /* 0x000fea0003800000 */
[----:B------:R-:W0:Y:S01]  /*0070*/  LDC.64 R4, c[0x0][0x380] ;  /* 0x0000e000ff047b82 */ /* 0x000e220000000a00 */
[----:B------:R-:W-:Y:S01]  /*0080*/  SHF.R.S32.HI R3, RZ, 0x1f, R0 ;  /* 0x0000001fff037819 */ /* 0x000fe20000011400 */
[----:B------:R-:W1:Y:S03]  /*0090*/  LDCU.64 UR4, c[0x0][0x358] ;  /* 0x00006b00ff0477ac */ /* 0x000e660008000a00 */
[----:B------:R-:W-:-:S03]  /*00a0*/  LEA.HI R3, R3, R0, RZ, 0x6 ;  /* 0x0000000003037211 */ /* 0x000fc600078f30ff */
[----:B------:R-:W2:Y:S01]  /*00b0*/  LDC.64 R12, c[0x0][0x388] ;  /* 0x0000e200ff0c7b82 */ /* 0x000ea20000000a00 */
[----:B------:R-:W-:-:S05]  /*00c0*/  LOP3.LUT R3, R3, 0xffffffc0, RZ, 0xc0, !PT ;  /* 0xffffffc003037812 */ /* 0x000fca00078ec0ff */
[----:B------:R-:W-:-:S04]  /*00d0*/  IMAD.IADD R9, R0, 0x1, -R3 ;  /* 0x0000000100097824 */ /* 0x000fc800078e0a03 */
[C---:B------:R-:W-:Y:S02]  /*00e0*/  VIADD R7, R9.reuse, 0x40 ;  /* 0x0000004009077836 */ /* 0x040fe40000000000 */
[----:B0-----:R-:W-:-:S04]  /*00f0*/  IMAD.WIDE R2, R9, 0x8, R4 ;  /* 0x0000000809027825 */ /* 0x001fc800078e0204 */
[----:B------:R-:W-:Y:S02]  /*0100*/  IMAD.WIDE.U32 R4, R7, 0x8, R4 ;  /* 0x0000000807047825 */ /* 0x000fe400078e0004 */
[----:B-1----:R-:W3:Y:S01]  /*0110*/  LDG.E.64 R2, desc[UR4][R2.64] ;  /* 0x0000000402027981 */ /* 0x002ee2000c1e1b00 */
[----:B------:R-:W0:Y:S03]  /*0120*/  LDC.64 R6, c[0x0][0x390] ;  /* 0x0000e400ff067b82 */ /* 0x000e260000000a00 */
[----:B------:R-:W3:Y:S01]  /*0130*/  LDG.E.64 R4, desc[UR4][R4.64] ;  /* 0x0000000404047981 */ /* 0x000ee2000c1e1b00 */
[----:B--2---:R-:W-:-:S04]  /*0140*/  IMAD.WIDE R12, R9, 0x4, R12 ;  /* 0x00000004090c7825 */ /* 0x004fc800078e020c */
[----:B0-----:R-:W-:-:S04]  /*0150*/  IMAD.WIDE R6, R9, 0x8, R6 ;  /* 0x0000000809067825 */ /* 0x001fc800078e0206 */
[----:B---3--:R-:W-:Y:S01]  /*0160*/  FADD R10, R2, R4 ;  /* 0x00000004020a7221 */ /* 0x008fe20000000000 */
[----:B------:R-:W-:-:S05]  /*0170*/  FADD R11, R3, R5 ;  /* 0x00000005030b7221 */ /* 0x000fca0000000000 */
[----:B------:R0:W-:Y:S04]  /*0180*/  STG.E.64 desc[UR4][R6.64], R10 ;  /* 0x0000000a06007986 */ /* 0x0001e8000c101b04 */
[----:B------:R-:W2:Y:S01]  /*0190*/  LDG.E R0, desc[UR4][R12.64] ;  /* 0x000000040c007981 */ /* 0x000ea2000c1e1900 */
[----:B------:R-:W-:Y:S01]  /*01a0*/  IMAD.MOV.U32 R2, RZ, RZ, 0x1 ;  /* 0x00000001ff027424 */ /* 0x000fe200078e00ff */
[----:B------:R-:W-:Y:S01]  /*01b0*/  BSSY.RECONVERGENT B0, `(.L_x_0) ;  /* 0x0000019000007945 */ /* 0x000fe20003800200 */
[----:B--2---:R-:W1:Y:S02]  /*01c0*/  F2F.F64.F32 R8, R0 ;  /* 0x0000000000087310 */ /* 0x004e640000201800 */
[----:B-1----:R-:W-:-:S06]  /*01d0*/  DADD R8, R8, R8 ;  /* 0x0000000008087229 */ /* 0x002fcc0000000008 */
[----:B------:R-:W1:Y:S02]  /*01e0*/  MUFU.RCP64H R3, R9 ;  /* 0x0000000900037308 */ /* 0x000e640000001800 */
[----:B-1----:R-:W-:-:S08]  /*01f0*/  DFMA R4, -R8, R2, 1 ;  /* 0x3ff000000804742b */ /* 0x002fd00000000102 */
[----:B------:R-:W-:-:S08]  /*0200*/  DFMA R4, R4, R4, R4 ;  /* 0x000000040404722b */ /* 0x000fd00000000004 */
[----:B------:R-:W-:Y:S02]  /*0210*/  DFMA R2, R2, R4, R2 ;  /* 0x000000040202722b */ /* 0x000fe40000000002 */
[----:B------:R-:W1:Y:S06]  /*0220*/  F2F.F64.F32 R4, R10 ;  /* 0x0000000a00047310 */ /* 0x000e6c0000201800 */
[----:B------:R-:W-:-:S08]  /*0230*/  DFMA R14, -R8, R2, 1 ;  /* 0x3ff00000080e742b */ /* 0x000fd00000000102 */
[----:B------:R-:W-:Y:S01]  /*0240*/  DFMA R2, R2, R14, R2 ;  /* 0x0000000e0202722b */ /* 0x000fe20000000002 */
[----:B-1----:R-:W-:-:S07]  /*0250*/  FSETP.GEU.AND P1, PT, |R5|, 6.5827683646048100446e-37, PT ;  /* 0x036000000500780b */ /* 0x002fce0003f2e200 */
[----:B------:R-:W-:-:S08]  /*0260*/  DMUL R12, R4, R2 ;  /* 0x00000002040c7228 */ /* 0x000fd00000000000 */
[----:B------:R-:W-:-:S08]  /*0270*/  DFMA R14, -R8, R12, R4 ;  /* 0x0000000c080e722b */ /* 0x000fd00000000104 */
[----:B------:R-:W-:-:S10]  /*0280*/  DFMA R2, R2, R14, R12 ;  /* 0x0000000e0202722b */ /* 0x000fd4000000000c */
[----:B------:R-:W-:-:S05]  /*0290*/  FFMA R0, RZ, R9, R3 ;  /* 0x00000009ff007223 */ /* 0x000fca0000000003 */
[----:B------:R-:W-:-:S13]  /*02a0*/  FSETP.GT.AND P0, PT, |R0|, 1.469367938527859385e-39, PT ;  /* 0x001000000000780b */ /* 0x000fda0003f04200 */
[----:B0-----:R-:W-:Y:S05]  /*02b0*/  @P0 BRA P1, `(.L_x_1) ;  /* 0x0000000000200947 */ /* 0x001fea0000800000 */
[----:B------:R-:W-:Y:S01]  /*02c0*/  IMAD.MOV.U32 R14, RZ, RZ, R4 ;  /* 0x000000ffff0e7224 */ /* 0x000fe200078e0004 */
[----:B------:R-:W-:Y:S01]  /*02d0*/  MOV R10, 0x320 ;  /* 0x00000320000a7802 */ /* 0x000fe20000000f00 */
[----:B------:R-:W-:Y:S02]  /*02e0*/  IMAD.MOV.U32 R15, RZ, RZ, R5 ;  /* 0x000000ffff0f7224 */ /* 0x000fe400078e0005 */
[----:B------:R-:W-:Y:S02]  /*02f0*/  IMAD.MOV.U32 R12, RZ, RZ, R8 ;  /* 0x000000ffff0c7224 */ /* 0x000fe400078e0008 */
[----:B------:R-:W-:-:S07]  /*0300*/  IMAD.MOV.U32 R13, RZ, RZ, R9 ;  /* 0x000000ffff0d7224 */ /* 0x000fce00078e0009 */
[----:B------:R-:W-:Y:S05]  /*0310*/  CALL.REL.NOINC `($__internal_0_$__cuda_sm20_div_rn_f64_full) ;  /* 0x0000000000807944 */ /* 0x000fea0003c00000 */
[----:B------:R-:W-:Y:S02]  /*0320*/  IMAD.MOV.U32 R2, RZ, RZ, R18 ;  /* 0x000000ffff027224 */ /* 0x000fe400078e0012 */
[----:B------:R-:W-:-:S07]  /*0330*/  IMAD.MOV.U32 R3, RZ, RZ, R19 ;  /* 0x000000ffff037224 */ /* 0x000fce00078e0013 */
.L_x_1:
[----:B------:R-:W-:Y:S05]  /*0340*/  BSYNC.RECONVERGENT B0 ;  /* 0x0000000000007941 */ /* 0x000fea0003800200 */
.L_x_0:
[----:B------:R-:W0:Y:S01]  /*0350*/  MUFU.RCP64H R5, R9 ;  /* 0x0000000900057308 */ /* 0x000e220000001800 */
[----:B------:R-:W-:Y:S01]  /*0360*/  IMAD.MOV.U32 R4, RZ, RZ, 0x1 ;  /* 0x00000001ff047424 */ /* 0x000fe200078e00ff */
[----:B------:R-:W-:Y:S06]  /*0370*/  BSSY.RECONVERGENT B0, `(.L_x_2) ;  /* 0x0000017000007945 */ /* 0x000fec0003800200 */
[----:B------:R-:W1:Y:S08]  /*0380*/  F2F.F64.F32 R10, R11 ;  /* 0x0000000b000a7310 */ /* 0x000e700000201800 */
[----:B------:R2:W3:Y:S01]  /*0390*/  F2F.F32.F64 R2, R2 ;  /* 0x0000000200027310 */ /* 0x0004e20000301000 */
[----:B0-----:R-:W-:Y:S01]  /*03a0*/  DFMA R12, -R8, R4, 1 ;  /* 0x3ff00000080c742b */ /* 0x001fe20000000104 */
[----:B-1----:R-:W-:-:S07]  /*03b0*/  FSETP.GEU.AND P1, PT, |R11|, 6.5827683646048100446e-37, PT ;  /* 0x036000000b00780b */ /* 0x002fce0003f2e200 */
[----:B------:R-:W-:-:S08]  /*03c0*/  DFMA R12, R12, R12, R12 ;  /* 0x0000000c0c0c722b */ /* 0x000fd0000000000c */
[----:B------:R-:W-:-:S08]  /*03d0*/  DFMA R12, R4, R12, R4 ;  /* 0x0000000c040c722b */ /* 0x000fd00000000004 */
[----:B------:R-:W-:-:S08]  /*03e0*/  DFMA R4, -R8, R12, 1 ;  /* 0x3ff000000804742b */ /* 0x000fd0000000010c */
[----:B------:R-:W-:-:S08]  /*03f0*/  DFMA R14, R12, R4, R12 ;  /* 0x000000040c0e722b */ /* 0x000fd0000000000c */
[----:B------:R-:W-:-:S08]  /*0400*/  DMUL R4, R14, R10 ;  /* 0x0000000a0e047228 */ /* 0x000fd00000000000 */
[----:B------:R-:W-:-:S08]  /*0410*/  DFMA R12, -R8, R4, R10 ;  /* 0x00000004080c722b */ /* 0x000fd0000000010a */
[----:B------:R-:W-:-:S10]  /*0420*/  DFMA R4, R14, R12, R4 ;  /* 0x0000000c0e04722b */ /* 0x000fd40000000004 */
[----:B------:R-:W-:-:S05]  /*0430*/  FFMA R0, RZ, R9, R5 ;  /* 0x00000009ff007223 */ /* 0x000fca0000000005 */
[----:B------:R-:W-:-:S13]  /*0440*/  FSETP.GT.AND P0, PT, |R0|, 1.469367938527859385e-39, PT ;  /* 0x001000000000780b */ /* 0x000fda0003f04200 */
[----:B--23--:R-:W-:Y:S05]  /*0450*/  @P0 BRA P1, `(.L_x_3) ;  /* 0x0000000000200947 */ /* 0x00cfea0000800000 */
        /* <DEDUP_REMOVED lines=8> */
.L_x_3:
[----:B------:R-:W-:Y:S05]  /*04e0*/  BSYNC.RECONVERGENT B0 ;  /* 0x0000000000007941 */ /* 0x000fea0003800200 */
.L_x_2:
[----:B------:R-:W0:Y:S02]  /*04f0*/  F2F.F32.F64 R3, R4 ;  /* 0x0000000400037310 */ /* 0x000e240000301000 */
[----:B0-----:R-:W-:Y:S01]  /*0500*/  STG.E.64 desc[UR4][R6.64], R2 ;  /* 0x0000000206007986 */ /* 0x001fe2000c101b04 */
[----:B------:R-:W-:Y:S05]  /*0510*/  EXIT ;  /* 0x000000000000794d */ /* 0x000fea0003800000 */
        .weak           $__internal_0_$__cuda_sm20_div_rn_f64_full
        .type           $__internal_0_$__cuda_sm20_div_rn_f64_full,@function
        .size           $__internal_0_$__cuda_sm20_div_rn_f64_full,(.L_x_23 - $__internal_0_$__cuda_sm20_div_rn_f64_full)
$__internal_0_$__cuda_sm20_div_rn_f64_full:
[C---:B------:R-:W-:Y:S01]  /*0520*/  FSETP.GEU.AND P0, PT, |R13|.reuse, 1.469367938527859385e-39, PT ;  /* 0x001000000d00780b */ /* 0x040fe20003f0e200 */
[----:B------:R-:W-:Y:S01]  /*0530*/  IMAD.MOV.U32 R18, RZ, RZ, 0x1 ;  /* 0x00000001ff127424 */ /* 0x000fe200078e00ff */
[----:B------:R-:W-:Y:S01]  /*0540*/  LOP3.LUT R4, R13, 0x800fffff, RZ, 0xc0, !PT ;  /* 0x800fffff0d047812 */ /* 0x000fe200078ec0ff */
[----:B------:R-:W-:Y:S01]  /*0550*/  BSSY.RECONVERGENT B1, `(.L_x_4) ;  /* 0x0000054000017945 */ /* 0x000fe20003800200 */
[C---:B------:R-:W-:Y:S02]  /*0560*/  FSETP.GEU.AND P2, PT, |R15|.reuse, 1.469367938527859385e-39, PT ;  /* 0x001000000f00780b */ /* 0x040fe40003f4e200 */
[----:B------:R-:W-:Y:S01]  /*0570*/  LOP3.LUT R5, R4, 0x3ff00000, RZ, 0xfc, !PT ;  /* 0x3ff0000004057812 */ /* 0x000fe200078efcff */
[----:B------:R-:W-:Y:S01]  /*0580*/  IMAD.MOV.U32 R4, RZ, RZ, R12 ;  /* 0x000000ffff047224 */ /* 0x000fe200078e000c */
[----:B------:R-:W-:Y:S02]  /*0590*/  LOP3.LUT R3, R15, 0x7ff00000, RZ, 0xc0, !PT ;  /* 0x7ff000000f037812 */ /* 0x000fe400078ec0ff */
[----:B------:R-:W-:-:S03]  /*05a0*/  LOP3.LUT R24, R13, 0x7ff00000, RZ, 0xc0, !PT ;  /* 0x7ff000000d187812 */ /* 0x000fc600078ec0ff */
[----:B------:R-:W-:Y:S01]  /*05b0*/  @!P0 DMUL R4, R12, 8.98846567431157953865e+307 ;  /* 0x7fe000000c048828 */ /* 0x000fe20000000000 */
[----:B------:R-:W-:Y:S01]  /*05c0*/  ISETP.GE.U32.AND P1, PT, R3, R24, PT ;  /* 0x000000180300720c */ /* 0x000fe20003f26070 */
[----:B------:R-:W-:Y:S02]  /*05d0*/  IMAD.MOV.U32 R25, RZ, RZ, R3 ;  /* 0x000000ffff197224 */ /* 0x000fe400078e0003 */
[----:B------:R-:W-:Y:S02]  /*05e0*/  @!P2 LOP3.LUT R0, R13, 0x7ff00000, RZ, 0xc0, !PT ;  /* 0x7ff000000d00a812 */ /* 0x000fe400078ec0ff */
[----:B------:R-:W0:Y:S02]  /*05f0*/  MUFU.RCP64H R19, R5 ;  /* 0x0000000500137308 */ /* 0x000e240000001800 */
[----:B------:R-:W-:Y:S01]  /*0600*/  @!P2 ISETP.GE.U32.AND P3, PT, R3, R0, PT ;  /* 0x000000000300a20c */ /* 0x000fe20003f66070 */
[----:B------:R-:W-:Y:S01]  /*0610*/  IMAD.MOV.U32 R0, RZ, RZ, 0x1ca00000 ;  /* 0x1ca00000ff007424 */ /* 0x000fe200078e00ff */
[----:B------:R-:W-:-:S04]  /*0620*/  @!P0 LOP3.LUT R24, R5, 0x7ff00000, RZ, 0xc0, !PT ;  /* 0x7ff0000005188812 */ /* 0x000fc800078ec0ff */
[----:B------:R-:W-:-:S04]  /*0630*/  @!P2 SEL R21, R0, 0x63400000, !P3 ;  /* 0x634000000015a807 */ /* 0x000fc80005800000 */
[----:B------:R-:W-:-:S04]  /*0640*/  @!P2 LOP3.LUT R22, R21, 0x80000000, R15, 0xf8, !PT ;  /* 0x800000001516a812 */ /* 0x000fc800078ef80f */
[----:B------:R-:W-:Y:S01]  /*0650*/  @!P2 LOP3.LUT R23, R22, 0x100000, RZ, 0xfc, !PT ;  /* 0x001000001617a812 */ /* 0x000fe200078efcff */
[----:B0-----:R-:W-:Y:S01]  /*0660*/  DFMA R16, R18, -R4, 1 ;  /* 0x3ff000001210742b */ /* 0x001fe20000000804 */
[----:B------:R-:W-:-:S07]  /*0670*/  @!P2 IMAD.MOV.U32 R22, RZ, RZ, RZ ;  /* 0x000000ffff16a224 */ /* 0x000fce00078e00ff */
[----:B------:R-:W-:-:S08]  /*0680*/  DFMA R16, R16, R16, R16 ;  /* 0x000000101010722b */ /* 0x000fd00000000010 */
[----:B------:R-:W-:Y:S01]  /*0690*/  DFMA R18, R18, R16, R18 ;  /* 0x000000101212722b */ /* 0x000fe20000000012 */
[----:B------:R-:W-:Y:S01]  /*06a0*/  SEL R17, R0, 0x63400000, !P1 ;  /* 0x6340000000117807 */ /* 0x000fe20004800000 */
[----:B------:R-:W-:-:S03]  /*06b0*/  IMAD.MOV.U32 R16, RZ, RZ, R14 ;  /* 0x000000ffff107224 */ /* 0x000fc600078e000e */
[----:B------:R-:W-:-:S03]  /*06c0*/  LOP3.LUT R17, R17, 0x800fffff, R15, 0xf8, !PT ;  /* 0x800fffff11117812 */ /* 0x000fc600078ef80f */
[----:B------:R-:W-:-:S03]  /*06d0*/  DFMA R20, R18, -R4, 1 ;  /* 0x3ff000001214742b */ /* 0x000fc60000000804 */
[----:B------:R-:W-:-:S05]  /*06e0*/  @!P2 DFMA R16, R16, 2, -R22 ;  /* 0x400000001010a82b */ /* 0x000fca0000000816 */
[----:B------:R-:W-:-:S05]  /*06f0*/  DFMA R20, R18, R20, R18 ;  /* 0x000000141214722b */ /* 0x000fca0000000012 */
[----:B------:R-:W-:-:S03]  /*0700*/  @!P2 LOP3.LUT R25, R17, 0x7ff00000, RZ, 0xc0, !PT ;  /* 0x7ff000001119a812 */ /* 0x000fc600078ec0ff */
[----:B------:R-:W-:Y:S02]  /*0710*/  DMUL R18, R20, R16 ;  /* 0x0000001014127228 */ /* 0x000fe40000000000 */
[----:B------:R-:W-:-:S05]  /*0720*/  VIADD R26, R25, 0xffffffff ;  /* 0xffffffff191a7836 */ /* 0x000fca0000000000 */
[----:B------:R-:W-:Y:S01]  /*0730*/  ISETP.GT.U32.AND P0, PT, R26, 0x7feffffe, PT ;  /* 0x7feffffe1a00780c */ /* 0x000fe20003f04070 */
[----:B------:R-:W-:Y:S01]  /*0740*/  VIADD R26, R24, 0xffffffff ;  /* 0xffffffff181a7836 */ /* 0x000fe20000000000 */
[----:B------:R-:W-:-:S04]  /*0750*/  DFMA R22, R18, -R4, R16 ;  /* 0x800000041216722b */ /* 0x000fc80000000010 */
[----:B------:R-:W-:-:S04]  /*0760*/  ISETP.GT.U32.OR P0, PT, R26, 0x7feffffe, P0 ;  /* 0x7feffffe1a00780c */ /* 0x000fc80000704470 */
[----:B------:R-:W-:-:S09]  /*0770*/  DFMA R22, R20, R22, R18 ;  /* 0x000000161416722b */ /* 0x000fd20000000012 */
[----:B------:R-:W-:Y:S05]  /*0780*/  @P0 BRA `(.L_x_5) ;  /* 0x00000000006c0947 */ /* 0x000fea0003800000 */
[----:B------:R-:W-:-:S04]  /*0790*/  LOP3.LUT R18, R13, 0x7ff00000, RZ, 0xc0, !PT ;  /* 0x7ff000000d127812 */ /* 0x000fc800078ec0ff */
[CC--:B------:R-:W-:Y:S02]  /*07a0*/  VIADDMNMX R14, R3.reuse, -R18.reuse, 0xb9600000, !PT ;  /* 0xb9600000030e7446 */ /* 0x0c0fe40007800912 */
[----:B------:R-:W-:Y:S02]  /*07b0*/  ISETP.GE.U32.AND P0, PT, R3, R18, PT ;  /* 0x000000120300720c */ /* 0x000fe40003f06070 */
[----:B------:R-:W-:Y:S02]  /*07c0*/  VIMNMX R14, PT, PT, R14, 0x46a00000, PT ;  /* 0x46a000000e0e7848 */ /* 0x000fe40003fe0100 */
[----:B------:R-:W-:-:S05]  /*07d0*/  SEL R3, R0, 0x63400000, !P0 ;  /* 0x6340000000037807 */ /* 0x000fca0004000000 */
[----:B------:R-:W-:Y:S02]  /*07e0*/  IMAD.IADD R0, R14, 0x1, -R3 ;  /* 0x000000010e007824 */ /* 0x000fe400078e0a03 */
[----:B------:R-:W-:Y:S02]  /*07f0*/  IMAD.MOV.U32 R14, RZ, RZ, RZ ;  /* 0x000000ffff0e7224 */ /* 0x000fe400078e00ff */
[----:B------:R-:W-:-:S06]  /*0800*/  VIADD R15, R0, 0x7fe00000 ;  /* 0x7fe00000000f7836 */ /* 0x000fcc0000000000 */
[----:B------:R-:W-:-:S10]  /*0810*/  DMUL R18, R22, R14 ;  /* 0x0000000e16127228 */ /* 0x000fd40000000000 */
[----:B------:R-:W-:-:S13]  /*0820*/  FSETP.GTU.AND P0, PT, |R19|, 1.469367938527859385e-39, PT ;  /* 0x001000001300780b */ /* 0x000fda0003f0c200 */
[----:B------:R-:W-:Y:S05]  /*0830*/  @P0 BRA `(.L_x_6) ;  /* 0x0000000000940947 */ /* 0x000fea0003800000 */
[----:B------:R-:W-:Y:S01]  /*0840*/  DFMA R4, R22, -R4, R16 ;  /* 0x800000041604722b */ /* 0x000fe20000000010 */
[----:B------:R-:W-:-:S09]  /*0850*/  IMAD.MOV.U32 R14, RZ, RZ, RZ ;  /* 0x000000ffff0e7224 */ /* 0x000fd200078e00ff */
[C---:B------:R-:W-:Y:S02]  /*0860*/  FSETP.NEU.AND P0, PT, R5.reuse, RZ, PT ;  /* 0x000000ff0500720b */ /* 0x040fe40003f0d000 */
[----:B------:R-:W-:-:S04]  /*0870*/  LOP3.LUT R13, R5, 0x80000000, R13, 0x48, !PT ;  /* 0x80000000050d7812 */ /* 0x000fc800078e480d */
[----:B------:R-:W-:-:S07]  /*0880*/  LOP3.LUT R15, R13, R15, RZ, 0xfc, !PT ;  /* 0x0000000f0d0f7212 */ /* 0x000fce00078efcff */
[----:B------:R-:W-:Y:S05]  /*0890*/  @!P0 BRA `(.L_x_6) ;  /* 0x00000000007c8947 */ /* 0x000fea0003800000 */
[----:B------:R-:W-:Y:S01]  /*08a0*/  IMAD.MOV R5, RZ, RZ, -R0 ;  /* 0x000000ffff057224 */ /* 0x000fe200078e0a00 */
[----:B------:R-:W-:Y:S01]  /*08b0*/  DMUL.RP R14, R22, R14 ;  /* 0x0000000e160e7228 */ /* 0x000fe20000008000 */
[----:B------:R-:W-:Y:S01]  /*08c0*/  IMAD.MOV.U32 R4, RZ, RZ, RZ ;  /* 0x000000ffff047224 */ /* 0x000fe200078e00ff */
[----:B------:R-:W-:-:S05]  /*08d0*/  IADD3 R3, PT, PT, -R0, -0x43300000, RZ ;  /* 0xbcd0000000037810 */ /* 0x000fca0007ffe1ff */
[----:B------:R-:W-:-:S03]  /*08e0*/  DFMA R4, R18, -R4, R22 ;  /* 0x800000041204722b */ /* 0x000fc60000000016 */
[----:B------:R-:W-:-:S07]  /*08f0*/  LOP3.LUT R13, R15, R13, RZ, 0x3c, !PT ;  /* 0x0000000d0f0d7212 */ /* 0x000fce00078e3cff */
[----:B------:R-:W-:-:S04]  /*0900*/  FSETP.NEU.AND P0, PT, |R5|, R3, PT ;  /* 0x000000030500720b */ /* 0x000fc80003f0d200 */
[----:B------:R-:W-:Y:S02]  /*0910*/  FSEL R18, R14, R18, !P0 ;  /* 0x000000120e127208 */ /* 0x000fe40004000000 */
[----:B------:R-:W-:Y:S01]  /*0920*/  FSEL R19, R13, R19, !P0 ;  /* 0x000000130d137208 */ /* 0x000fe20004000000 */
[----:B------:R-:W-:Y:S06]  /*0930*/  BRA `(.L_x_6) ;  /* 0x0000000000547947 */ /* 0x000fec0003800000 */
.L_x_5:
[----:B------:R-:W-:-:S14]  /*0940*/  DSETP.NAN.AND P0, PT, R14, R14, PT ;  /* 0x0000000e0e00722a */ /* 0x000fdc0003f08000 */
[----:B------:R-:W-:Y:S05]  /*0950*/  @P0 BRA `(.L_x_7) ;  /* 0x0000000000440947 */ /* 0x000fea0003800000 */
[----:B------:R-:W-:-:S14]  /*0960*/  DSETP.NAN.AND P0, PT, R12, R12, PT ;  /* 0x0000000c0c00722a */ /* 0x000fdc0003f08000 */
[----:B------:R-:W-:Y:S05]  /*0970*/  @P0 BRA `(.L_x_8) ;  /* 0x0000000000300947 */ /* 0x000fea0003800000 */
[----:B------:R-:W-:Y:S01]  /*0980*/  ISETP.NE.AND P0, PT, R25, R24, PT ;  /* 0x000000181900720c */ /* 0x000fe20003f05270 */
[----:B------:R-:W-:Y:S02]  /*0990*/  IMAD.MOV.U32 R18, RZ, RZ, 0x0 ;  /* 0x00000000ff127424 */ /* 0x000fe400078e00ff */
[----:B------:R-:W-:-:S10]  /*09a0*/  IMAD.MOV.U32 R19, RZ, RZ, -0x80000 ;  /* 0xfff80000ff137424 */ /* 0x000fd400078e00ff */
[----:B------:R-:W-:Y:S05]  /*09b0*/  @!P0 BRA `(.L_x_6) ;  /* 0x0000000000348947 */ /* 0x000fea0003800000 */
[----:B------:R-:W-:Y:S02]  /*09c0*/  ISETP.NE.AND P0, PT, R25, 0x7ff00000, PT ;  /* 0x7ff000001900780c */ /* 0x000fe40003f05270 */
[----:B------:R-:W-:Y:S02]  /*09d0*/  LOP3.LUT R19, R15, 0x80000000, R13, 0x48, !PT ;  /* 0x800000000f137812 */ /* 0x000fe400078e480d */
[----:B------:R-:W-:-:S13]  /*09e0*/  ISETP.EQ.OR P0, PT, R24, RZ, !P0 ;  /* 0x000000ff1800720c */ /* 0x000fda0004702670 */
[----:B------:R-:W-:Y:S01]  /*09f0*/  @P0 LOP3.LUT R0, R19, 0x7ff00000, RZ, 0xfc, !PT ;  /* 0x7ff0000013000812 */ /* 0x000fe200078efcff */
[----:B------:R-:W-:Y:S02]  /*0a00*/  @!P0 IMAD.MOV.U32 R18, RZ, RZ, RZ ;  /* 0x000000ffff128224 */ /* 0x000fe400078e00ff */
[----:B------:R-:W-:Y:S02]  /*0a10*/  @P0 IMAD.MOV.U32 R18, RZ, RZ, RZ ;  /* 0x000000ffff120224 */ /* 0x000fe400078e00ff */
[----:B------:R-:W-:Y:S01]  /*0a20*/  @P0 IMAD.MOV.U32 R19, RZ, RZ, R0 ;  /* 0x000000ffff130224 */ /* 0x000fe200078e0000 */
[----:B------:R-:W-:Y:S06]  /*0a30*/  BRA `(.L_x_6) ;  /* 0x0000000000147947 */ /* 0x000fec0003800000 */
.L_x_8:
[----:B------:R-:W-:Y:S01]  /*0a40*/  LOP3.LUT R19, R13, 0x80000, RZ, 0xfc, !PT ;  /* 0x000800000d137812 */ /* 0x000fe200078efcff */
[----:B------:R-:W-:Y:S01]  /*0a50*/  IMAD.MOV.U32 R18, RZ, RZ, R12 ;  /* 0x000000ffff127224 */ /* 0x000fe200078e000c */
[----:B------:R-:W-:Y:S06]  /*0a60*/  BRA `(.L_x_6) ;  /* 0x0000000000087947 */ /* 0x000fec0003800000 */
.L_x_7:
[----:B------:R-:W-:Y:S01]  /*0a70*/  LOP3.LUT R19, R15, 0x80000, RZ, 0xfc, !PT ;  /* 0x000800000f137812 */ /* 0x000fe200078efcff */
[----:B------:R-:W-:-:S07]  /*0a80*/  IMAD.MOV.U32 R18, RZ, RZ, R14 ;  /* 0x000000ffff127224 */ /* 0x000fce00078e000e */
.L_x_6:
[----:B------:R-:W-:Y:S05]  /*0a90*/  BSYNC.RECONVERGENT B1 ;  /* 0x0000000000017941 */ /* 0x000fea0003800200 */
.L_x_4:
[----:B------:R-:W-:Y:S02]  /*0aa0*/  IMAD.MOV.U32 R4, RZ, RZ, R10 ;  /* 0x000000ffff047224 */ /* 0x000fe400078e000a */
[----:B------:R-:W-:-:S04]  /*0ab0*/  IMAD.MOV.U32 R5, RZ, RZ, 0x0 ;  /* 0x00000000ff057424 */ /* 0x000fc800078e00ff */
[----:B------:R-:W-:Y:S05]  /*0ac0*/  RET.REL.NODEC R4 `(_Z22ls_freq_domain_chanestP6float2PfS0_) ;  /* 0xfffffff4044c7950 */ /* 0x000fea0003c3ffff */
.L_x_9:
[----:B------:R-:W-:-:S00]  /*0ad0*/  BRA `(.L_x_9) ;  /* 0xfffffffc00fc7947 */ /* 0x000fc0000383ffff */
[----:B------:R-:W-:-:S00]  /*0ae0*/  NOP ;  /* 0x0000000000007918 */ /* 0x000fc00000000000 */
        /* <DEDUP_REMOVED lines=9> */
.L_x_23:


//--------------------- .text._Z27ls_freq_domain_equalizationP6float2S0_S0_i --------------------------
	.section	.text._Z27ls_freq_domain_equalizationP6float2S0_S0_i,"ax",@progbits
	.align	128
        .global         _Z27ls_freq_domain_equalizationP6float2S0_S0_i
        .type           _Z27ls_freq_domain_equalizationP6float2S0_S0_i,@function
        .size           _Z27ls_freq_domain_equalizationP6float2S0_S0_i,(.L_x_24 - _Z27ls_freq_domain_equalizationP6float2S0_S0_i)
        .other          _Z27ls_freq_domain_equalizationP6float2S0_S0_i,@"STO_CUDA_ENTRY STV_DEFAULT"
_Z27ls_freq_domain_equalizationP6float2S0_S0_i:
.text._Z27ls_freq_domain_equalizationP6float2S0_S0_i:
[----:B------:R-:W-:Y:S01]  /*0000*/  LDC R1, c[0x0][0x37c] ;  /* 0x0000df00ff017b82 */ /* 0x000fe20000000800 */
[----:B------:R-:W0:Y:S07]  /*0010*/  S2R R0, SR_TID.X ;  /* 0x0000000000007919 */ /* 0x000e2e0000002100 */
[----:B------:R-:W0:Y:S01]  /*0020*/  S2UR UR4, SR_CTAID.X ;  /* 0x00000000000479c3 */ /* 0x000e220000002500 */
[----:B------:R-:W1:Y:S07]  /*0030*/  LDCU UR5, c[0x0][0x398] ;  /* 0x00007300ff0577ac */ /* 0x000e6e0008000800 */
[----:B------:R-:W0:Y:S02]  /*0040*/  LDC R9, c[0x0][0x360] ;  /* 0x0000d800ff097b82 */ /* 0x000e240000000800 */
[----:B0-----:R-:W-:-:S05]  /*0050*/  IMAD R9, R9, UR4, R0 ;  /* 0x0000000409097c24 */ /* 0x001fca000f8e0200 */
[----:B-1----:R-:W-:Y:S02]  /*0060*/  ISETP.GE.AND P0, PT, R9, UR5, PT ;  /* 0x0000000509007c0c */ /* 0x002fe4000bf06270 */
[----:B------:R-:W-:-:S04]  /*0070*/  SHF.R.S32.HI R0, RZ, 0x1f, R9 ;  /* 0x0000001fff007819 */ /* 0x000fc80000011409 */
[----:B------:R-:W-:-:S07]  /*0080*/  LEA.HI R3, R0, R9, RZ, 0x6 ;  /* 0x0000000900037211 */ /* 0x000fce00078f30ff */
[----:B------:R-:W-:Y:S05]  /*0090*/  @P0 EXIT ;  /* 0x000000000000094d */ /* 0x000fea0003800000 */
[----:B------:R-:W-:Y:S01]  /*00a0*/  LOP3.LUT R0, R3, 0xffffffc0, RZ, 0xc0, !PT ;  /* 0xffffffc003007812 */ /* 0x000fe200078ec0ff */
[----:B------:R-:W-:-:S04]  /*00b0*/  IMAD.MOV.U32 R2, RZ, RZ, 0x1 ;  /* 0x00000001ff027424 */ /* 0x000fc800078e00ff */
[----:B------:R-:W-:-:S05]  /*00c0*/  IMAD.IADD R11, R9, 0x1, -R0 ;  /* 0x00000001090b7824 */ /* 0x000fca00078e0a00 */
[CC--:B------:R-:W-:Y:S02]  /*00d0*/  SHF.L.U32 R4, R2.reuse, R11.reuse, RZ ;  /* 0x0000000b02047219 */ /* 0x0c0fe400000006ff */
[----:B------:R-:W-:Y:S02]  /*00e0*/  SHF.L.U64.HI R0, R2, R11, RZ ;  /* 0x0000000b02007219 */ /* 0x000fe400000102ff */
[----:B------:R-:W-:-:S04]  /*00f0*/  LOP3.LUT P0, RZ, R4, 0x2000800, RZ, 0xc0, !PT ;  /* 0x0200080004ff7812 */ /* 0x000fc8000780c0ff */
[----:B------:R-:W-:Y:S01]  /*0100*/  LOP3.LUT P0, RZ, R0, 0x1, RZ, 0xc0, P0 ;  /* 0x0000000100ff7812 */ /* 0x000fe2000000c0ff */
[----:B------:R-:W-:-:S03]  /*0110*/  VIADD R0, R11, 0xffffffc5 ;  /* 0xffffffc50b007836 */ /* 0x000fc60000000000 */
[----:B------:R-:W-:-:S04]  /*0120*/  ISETP.LE.U32.AND P0, PT, R11, 0x20, P0 ;  /* 0x000000200b00780c */ /* 0x000fc80000703070 */
[----:B------:R-:W-:-:S04]  /*0130*/  ISETP.EQ.OR P0, PT, R11, 0x27, P0 ;  /* 0x000000270b00780c */ /* 0x000fc80000702670 */
[----:B------:R-:W-:-:S04]  /*0140*/  ISETP.EQ.OR P0, PT, R11, 0x35, P0 ;  /* 0x000000350b00780c */ /* 0x000fc80000702670 */
[----:B------:R-:W-:-:S13]  /*0150*/  ISETP.LT.U32.OR P0, PT, R0, -0x35, P0 ;  /* 0xffffffcb0000780c */ /* 0x000fda0000701470 */
[----:B------:R-:W-:Y:S05]  /*0160*/  @P0 EXIT ;  /* 0x000000000000094d */ /* 0x000fea0003800000 */
[----:B------:R-:W0:Y:S01]  /*0170*/  LDC.64 R4, c[0x0][0x390] ;  /* 0x0000e400ff047b82 */ /* 0x000e220000000a00 */
[----:B------:R-:W1:Y:S07]  /*0180*/  LDCU.64 UR4, c[0x0][0x358] ;  /* 0x00006b00ff0477ac */ /* 0x000e6e0008000a00 */
[----:B------:R-:W2:Y:S01]  /*0190*/  LDC.64 R6, c[0x0][0x380] ;  /* 0x0000e000ff067b82 */ /* 0x000ea20000000a00 */
[----:B0-----:R-:W-:-:S06]  /*01a0*/  IMAD.WIDE.U32 R4, R11, 0x8, R4 ;  /* 0x000000080b047825 */ /* 0x001fcc00078e0004 */
[----:B-1----:R-:W3:Y:S01]  /*01b0*/  LDG.E.64 R4, desc[UR4][R4.64] ;  /* 0x0000000404047981 */ /* 0x002ee2000c1e1b00 */
[----:B--2---:R-:W-:-:S06]  /*01c0*/  IMAD.WIDE R6, R9, 0x8, R6 ;  /* 0x0000000809067825 */ /* 0x004fcc00078e0206 */
[----:B------:R-:W5:Y:S01]  /*01d0*/  LDG.E.64 R6, desc[UR4][R6.64] ;  /* 0x0000000406067981 */ /* 0x000f62000c1e1b00 */
[----:B------:R-:W-:Y:S01]  /*01e0*/  ISETP.GT.U32.AND P1, PT, R11, 0xa, PT ;  /* 0x0000000a0b00780c */ /* 0x000fe20003f24070 */
[----:B------:R-:W-:-:S12]  /*01f0*/  BSSY.RECONVERGENT B0, `(.L_x_10) ;  /* 0x0000010000007945 */ /* 0x000fd80003800200 */
[----:B------:R-:W-:Y:S02]  /*0200*/  @!P1 VIADD R8, R11, 0xfffffffa ;  /* 0xfffffffa0b089836 */ /* 0x000fe40000000000 */
[----:B---3--:R-:W-:-:S05]  /*0210*/  FADD R0, |R4|, |R5| ;  /* 0x4000000504007221 */ /* 0x008fca0000000200 */
[----:B------:R-:W-:-:S04]  /*0220*/  IADD3 R2, PT, PT, R0, 0x1800000, RZ ;  /* 0x0180000000027810 */ /* 0x000fc80007ffe0ff */
[----:B------:R-:W-:-:S04]  /*0230*/  LOP3.LUT R2, R2, 0x7f800000, RZ, 0xc0, !PT ;  /* 0x7f80000002027812 */ /* 0x000fc800078ec0ff */
[----:B------:R-:W-:Y:S01]  /*0240*/  ISETP.GT.U32.AND P0, PT, R2, 0x1ffffff, PT ;  /* 0x01ffffff0200780c */ /* 0x000fe20003f04070 */
[----:B------:R-:W-:-:S12]  /*0250*/  @!P1 BRA `(.L_x_11) ;  /* 0x0000000000249947 */ /* 0x000fd80003800000 */
[----:B------:R-:W-:-:S13]  /*0260*/  ISETP.GT.U32.AND P1, PT, R11, 0x18, PT ;  /* 0x000000180b00780c */ /* 0x000fda0003f24070 */
[----:B------:R-:W-:Y:S01]  /*0270*/  @!P1 VIADD R8, R11, 0xfffffff9 ;  /* 0xfffffff90b089836 */ /* 0x000fe20000000000 */
[----:B------:R-:W-:Y:S06]  /*0280*/  @!P1 BRA `(.L_x_11) ;  /* 0x0000000000189947 */ /* 0x000fec0003800000 */
[----:B------:R-:W-:-:S04]  /*0290*/  ISETP.GT.U32.AND P1, PT, R11, 0x1f, PT ;  /* 0x0000001f0b00780c */ /* 0x000fc80003f24070 */
[----:B------:R-:W-:-:S09]  /*02a0*/  ISETP.GE.U32.AND P2, PT, R11, 0x27, P1 ;  /* 0x000000270b00780c */ /* 0x000fd20000f46070 */
[C---:B------:R-:W-:Y:S01]  /*02b0*/  @P1 VIADD R2, R11.reuse, 0xfffffff7 ;  /* 0xfffffff70b021836 */ /* 0x040fe20000000000 */
[----:B------:R-:W-:-:S03]  /*02c0*/  @!P1 IADD3 R8, PT, PT, R11, -0x8, RZ ;  /* 0xfffffff80b089810 */ /* 0x000fc60007ffe0ff */
[----:B------:R-:W-:-:S04]  /*02d0*/  @P2 VIADD R2, R11, 0xfffffff6 ;  /* 0xfffffff60b022836 */ /* 0x000fc80000000000 */
[----:B------:R-:W-:-:S07]  /*02e0*/  @P1 IMAD.MOV.U32 R8, RZ, RZ, R2 ;  /* 0x000000ffff081224 */ /* 0x000fce00078e0002 */
.L_x_11:
[----:B------:R-:W-:Y:S05]  /*02f0*/  BSYNC.RECONVERGENT B0 ;  /* 0x0000000000007941 */ /* 0x000fea0003800200 */
.L_x_10:
[----:B------:R-:W-:Y:S04]  /*0300*/  BSSY.RECONVERGENT B0, `(.L_x_12) ;  /* 0x000000a000007945 */ /* 0x000fe80003800200 */
[----:B------:R-:W-:Y:S05]  /*0310*/  @P0 BRA `(.L_x_13) ;  /* 0x0000000000100947 */ /* 0x000fea0003800000 */
[----:B------:R-:W-:-:S07]  /*0320*/  MOV R10, 0x340 ;  /* 0x00000340000a7802 */ /* 0x000fce0000000f00 */
[----:B-----5:R-:W-:Y:S05]  /*0330*/  CALL.REL.NOINC `($__internal_1_$__cuda_sm20_rcp_rn_f32_slowpath) ;  /* 0x0000000000a07944 */ /* 0x020fea0003c00000 */
[----:B------:R-:W-:Y:S01]  /*0340*/  MOV R2, R9 ;  /* 0x0000000900027202 */ /* 0x000fe20000000f00 */
[----:B------:R-:W-:Y:S06]  /*0350*/  BRA `(.L_x_14) ;  /* 0x0000000000107947 */ /* 0x000fec0003800000 */
.L_x_13:
[----:B------:R-:W0:Y:S02]  /*0360*/  MUFU.RCP R9, R0 ;  /* 0x0000000000097308 */ /* 0x000e240000001000 */
[----:B0-----:R-:W-:-:S04]  /*0370*/  FFMA R2, R0, R9, -1 ;  /* 0xbf80000000027423 */ /* 0x001fc80000000009 */
[----:B------:R-:W-:-:S04]  /*0380*/  FADD.FTZ R2, -R2, -RZ ;  /* 0x800000ff02027221 */ /* 0x000fc80000010100 */
[----:B------:R-:W-:-:S07]  /*0390*/  FFMA R2, R9, R2, R9 ;  /* 0x0000000209027223 */ /* 0x000fce0000000009 */
.L_x_14:
[----:B------:R-:W-:Y:S05]  /*03a0*/  BSYNC.RECONVERGENT B0 ;  /* 0x0000000000007941 */ /* 0x000fea0003800200 */
.L_x_12:
[-C--:B------:R-:W-:Y:S01]  /*03b0*/  FMUL R5, R5, R2.reuse ;  /* 0x0000000205057220 */ /* 0x080fe20000400000 */
[-C--:B------:R-:W-:Y:S01]  /*03c0*/  FMUL R4, R4, R2.reuse ;  /* 0x0000000204047220 */ /* 0x080fe20000400000 */
[----:B------:R-:W-:Y:S01]  /*03d0*/  BSSY.RECONVERGENT B0, `(.L_x_15) ;  /* 0x0000012000007945 */ /* 0x000fe20003800200 */
[-C--:B-----5:R-:W-:Y:S01]  /*03e0*/  FMUL R6, R6, R2.reuse ;  /* 0x0000000206067220 */ /* 0x0a0fe20000400000 */
[----:B------:R-:W-:Y:S01]  /*03f0*/  FMUL R9, R5, R5 ;  /* 0x0000000505097220 */ /* 0x000fe20000400000 */
[----:B------:R-:W-:-:S03]  /*0400*/  FMUL R7, R7, R2 ;  /* 0x0000000207077220 */ /* 0x000fc60000400000 */
[----:B------:R-:W-:-:S04]  /*0410*/  FFMA R11, R4, R4, R9 ;  /* 0x00000004040b7223 */ /* 0x000fc80000000009 */
[----:B------:R-:W-:-:S05]  /*0420*/  VIADD R0, R11, 0x1800000 ;  /* 0x018000000b007836 */ /* 0x000fca0000000000 */
[----:B------:R-:W-:-:S04]  /*0430*/  LOP3.LUT R0, R0, 0x7f800000, RZ, 0xc0, !PT ;  /* 0x7f80000000007812 */ /* 0x000fc800078ec0ff */
[----:B------:R-:W-:-:S13]  /*0440*/  ISETP.GT.U32.AND P0, PT, R0, 0x1ffffff, PT ;  /* 0x01ffffff0000780c */ /* 0x000fda0003f04070 */
[----:B------:R-:W-:Y:S05]  /*0450*/  @P0 BRA `(.L_x_16) ;  /* 0x0000000000140947 */ /* 0x000fea0003800000 */
[----:B------:R-:W-:Y:S01]  /*0460*/  IMAD.MOV.U32 R0, RZ, RZ, R11 ;  /* 0x000000ffff007224 */ /* 0x000fe200078e000b */
[----:B------:R-:W-:-:S07]  /*0470*/  MOV R10, 0x490 ;  /* 0x00000490000a7802 */ /* 0x000fce0000000f00 */
[----:B------:R-:W-:Y:S05]  /*0480*/  CALL.REL.NOINC `($__internal_1_$__cuda_sm20_rcp_rn_f32_slowpath) ;  /* 0x00000000004c7944 */ /* 0x000fea0003c00000 */
[----:B------:R-:W-:Y:S01]  /*0490*/  MOV R0, R9 ;  /* 0x0000000900007202 */ /* 0x000fe20000000f00 */
[----:B------:R-:W-:Y:S06]  /*04a0*/  BRA `(.L_x_17) ;  /* 0x0000000000107947 */ /* 0x000fec0003800000 */
.L_x_16:
[----:B------:R-:W0:Y:S02]  /*04b0*/  MUFU.RCP R0, R11 ;  /* 0x0000000b00007308 */ /* 0x000e240000001000 */
[----:B0-----:R-:W-:-:S04]  /*04c0*/  FFMA R2, R11, R0, -1 ;  /* 0xbf8000000b027423 */ /* 0x001fc80000000000 */
[----:B------:R-:W-:-:S04]  /*04d0*/  FADD.FTZ R9, -R2, -RZ ;  /* 0x800000ff02097221 */ /* 0x000fc80000010100 */
[----:B------:R-:W-:-:S07]  /*04e0*/  FFMA R0, R0, R9, R0 ;  /* 0x0000000900007223 */ /* 0x000fce0000000000 */
.L_x_17:
[----:B------:R-:W-:Y:S05]  /*04f0*/  BSYNC.RECONVERGENT B0 ;  /* 0x0000000000007941 */ /* 0x000fea0003800200 */
.L_x_15:
[----:B------:R-:W0:Y:S01]  /*0500*/  LDC.64 R10, c[0x0][0x388] ;  /* 0x0000e200ff0a7b82 */ /* 0x000e220000000a00 */
[----:B------:R-:W-:Y:S01]  /*0510*/  SHF.R.S32.HI R9, RZ, 0x6, R3 ;  /* 0x00000006ff097819 */ /* 0x000fe20000011403 */
[-C--:B------:R-:W-:Y:S01]  /*0520*/  FMUL R3, R7, R5.reuse ;  /* 0x0000000507037220 */ /* 0x080fe20000400000 */
[----:B------:R-:W-:-:S03]  /*0530*/  FMUL R2, R6, R5 ;  /* 0x0000000506027220 */ /* 0x000fc60000400000 */
[-C--:B------:R-:W-:Y:S01]  /*0540*/  FFMA R5, R6, R4.reuse, R3 ;  /* 0x0000000406057223 */ /* 0x080fe20000000003 */
[----:B------:R-:W-:Y:S02]  /*0550*/  IMAD R9, R9, 0x30, R8 ;  /* 0x0000003009097824 */ /* 0x000fe400078e0208 */
[----:B------:R-:W-:Y:S01]  /*0560*/  FFMA R7, R7, R4, -R2 ;  /* 0x0000000407077223 */ /* 0x000fe20000000802 */
[----:B------:R-:W-:-:S03]  /*0570*/  FMUL R4, R5, R0 ;  /* 0x0000000005047220 */ /* 0x000fc60000400000 */
[----:B------:R-:W-:Y:S01]  /*0580*/  FMUL R5, R7, R0 ;  /* 0x0000000007057220 */ /* 0x000fe20000400000 */
[----:B0-----:R-:W-:-:S05]  /*0590*/  IMAD.WIDE R2, R9, 0x8, R10 ;  /* 0x0000000809027825 */ /* 0x001fca00078e020a */
[----:B------:R-:W-:Y:S01]  /*05a0*/  STG.E.64 desc[UR4][R2.64], R4 ;  /* 0x0000000402007986 */ /* 0x000fe2000c101b04 */
[----:B------:R-:W-:Y:S05]  /*05b0*/  EXIT ;  /* 0x000000000000794d */ /* 0x000fea0003800000 */
        .weak           $__internal_1_$__cuda_sm20_rcp_rn_f32_slowpath
        .type           $__internal_1_$__cuda_sm20_rcp_rn_f32_slowpath,@function
        .size           $__internal_1_$__cuda_sm20_rcp_rn_f32_slowpath,(.L_x_24 - $__internal_1_$__cuda_sm20_rcp_rn_f32_slowpath)
$__internal_1_$__cuda_sm20_rcp_rn_f32_slowpath:
[----:B------:R-:W-:Y:S01]  /*05c0*/  IMAD.SHL.U32 R2, R0, 0x2, RZ ;  /* 0x0000000200027824 */ /* 0x000fe200078e00ff */
[----:B------:R-:W-:Y:S04]  /*05d0*/  BSSY.RECONVERGENT B1, `(.L_x_18) ;  /* 0x0000030000017945 */ /* 0x000fe80003800200 */
[----:B------:R-:W-:-:S04]  /*05e0*/  SHF.R.U32.HI R2, RZ, 0x18, R2 ;  /* 0x00000018ff027819 */ /* 0x000fc80000011602 */
[----:B------:R-:W-:-:S13]  /*05f0*/  ISETP.NE.U32.AND P0, PT, R2, RZ, PT ;  /* 0x000000ff0200720c */ /* 0x000fda0003f05070 */
[----:B------:R-:W-:Y:S05]  /*0600*/  @P0 BRA `(.L_x_19) ;  /* 0x0000000000280947 */ /* 0x000fea0003800000 */
[----:B------:R-:W-:-:S05]  /*0610*/  IMAD.SHL.U32 R2, R0, 0x2, RZ ;  /* 0x0000000200027824 */ /* 0x000fca00078e00ff */
[----:B------:R-:W-:-:S13]  /*0620*/  ISETP.NE.AND P0, PT, R2, RZ, PT ;  /* 0x000000ff0200720c */ /* 0x000fda0003f05270 */
[----:B------:R-:W-:Y:S01]  /*0630*/  @P0 FFMA R11, R0, 1.84467440737095516160e+19, RZ ;  /* 0x5f800000000b0823 */ /* 0x000fe200000000ff */
[----:B------:R-:W-:Y:S08]  /*0640*/  @!P0 MUFU.RCP R9, R0 ;  /* 0x0000000000098308 */ /* 0x000ff00000001000 */
[----:B------:R-:W0:Y:S02]  /*0650*/  @P0 MUFU.RCP R2, R11 ;  /* 0x0000000b00020308 */ /* 0x000e240000001000 */
[----:B0-----:R-:W-:-:S04]  /*0660*/  @P0 FFMA R12, R11, R2, -1 ;  /* 0xbf8000000b0c0423 */ /* 0x001fc80000000002 */
[----:B------:R-:W-:-:S04]  /*0670*/  @P0 FADD.FTZ R13, -R12, -RZ ;  /* 0x800000ff0c0d0221 */ /* 0x000fc80000010100 */
[----:B------:R-:W-:-:S04]  /*0680*/  @P0 FFMA R2, R2, R13, R2 ;  /* 0x0000000d02020223 */ /* 0x000fc80000000002 */
[----:B------:R-:W-:Y:S01]  /*0690*/  @P0 FFMA R9, R2, 1.84467440737095516160e+19, RZ ;  /* 0x5f80000002090823 */ /* 0x000fe200000000ff */
[----:B------:R-:W-:Y:S06]  /*06a0*/  BRA `(.L_x_20) ;  /* 0x0000000000887947 */ /* 0x000fec0003800000 */
.L_x_19:
[----:B------:R-:W-:-:S04]  /*06b0*/  IADD3 R15, PT, PT, R2, -0xfd, RZ ;  /* 0xffffff03020f7810 */ /* 0x000fc80007ffe0ff */
[----:B------:R-:W-:-:S13]  /*06c0*/  ISETP.GT.U32.AND P0, PT, R15, 0x1, PT ;  /* 0x000000010f00780c */ /* 0x000fda0003f04070 */
[----:B------:R-:W-:Y:S05]  /*06d0*/  @P0 BRA `(.L_x_21) ;  /* 0x0000000000780947 */ /* 0x000fea0003800000 */
[----:B------:R-:W-:Y:S01]  /*06e0*/  LOP3.LUT R9, R0, 0x7fffff, RZ, 0xc0, !PT ;  /* 0x007fffff00097812 */ /* 0x000fe200078ec0ff */
[----:B------:R-:W-:Y:S02]  /*06f0*/  IMAD.MOV.U32 R14, RZ, RZ, 0x3 ;  /* 0x00000003ff0e7424 */ /* 0x000fe400078e00ff */
[----:B------:R-:W-:Y:S01]  /*0700*/  VIADD R2, R2, 0xffffff04 ;  /* 0xffffff0402027836 */ /* 0x000fe20000000000 */
[----:B------:R-:W-:Y:S02]  /*0710*/  LOP3.LUT R9, R9, 0x3f800000, RZ, 0xfc, !PT ;  /* 0x3f80000009097812 */ /* 0x000fe400078efcff */
[----:B------:R-:W-:Y:S02]  /*0720*/  SHF.L.U32 R14, R14, R15, RZ ;  /* 0x0000000f0e0e7219 */ /* 0x000fe400000006ff */
[----:B------:R-:W0:Y:S02]  /*0730*/  MUFU.RCP R12, R9 ;  /* 0x00000009000c7308 */ /* 0x000e240000001000 */
[----:B0-----:R-:W-:-:S04]  /*0740*/  FFMA R11, R9, R12, -1 ;  /* 0xbf800000090b7423 */ /* 0x001fc8000000000c */
[----:B------:R-:W-:-:S04]  /*0750*/  FADD.FTZ R11, -R11, -RZ ;  /* 0x800000ff0b0b7221 */ /* 0x000fc80000010100 */
[CCC-:B------:R-:W-:Y:S01]  /*0760*/  FFMA.RM R13, R12.reuse, R11.reuse, R12.reuse ;  /* 0x0000000b0c0d7223 */ /* 0x1c0fe2000000400c */
[----:B------:R-:W-:-:S04]  /*0770*/  FFMA.RP R12, R12, R11, R12 ;  /* 0x0000000b0c0c7223 */ /* 0x000fc8000000800c */
[C---:B------:R-:W-:Y:S02]  /*0780*/  LOP3.LUT R11, R13.reuse, 0x7fffff, RZ, 0xc0, !PT ;  /* 0x007fffff0d0b7812 */ /* 0x040fe400078ec0ff */
[----:B------:R-:W-:Y:S02]  /*0790*/  FSETP.NEU.FTZ.AND P0, PT, R13, R12, PT ;  /* 0x0000000c0d00720b */ /* 0x000fe40003f1d000 */
[----:B------:R-:W-:Y:S02]  /*07a0*/  LOP3.LUT R11, R11, 0x800000, RZ, 0xfc, !PT ;  /* 0x008000000b0b7812 */ /* 0x000fe400078efcff */
[----:B------:R-:W-:Y:S02]  /*07b0*/  SEL R12, RZ, 0xffffffff, !P0 ;  /* 0xffffffffff0c7807 */ /* 0x000fe40004000000 */
[----:B------:R-:W-:-:S03]  /*07c0*/  LOP3.LUT R14, R14, R11, RZ, 0xc0, !PT ;  /* 0x0000000b0e0e7212 */ /* 0x000fc600078ec0ff */
[----:B------:R-:W-:Y:S01]  /*07d0*/  IMAD.MOV R12, RZ, RZ, -R12 ;  /* 0x000000ffff0c7224 */ /* 0x000fe200078e0a0c */
[----:B------:R-:W-:-:S04]  /*07e0*/  SHF.R.U32.HI R14, RZ, R15, R14 ;  /* 0x0000000fff0e7219 */ /* 0x000fc8000001160e */
[----:B------:R-:W-:Y:S02]  /*07f0*/  LOP3.LUT P1, RZ, R12, R15, R11, 0xf8, !PT ;  /* 0x0000000f0cff7212 */ /* 0x000fe4000782f80b */
[C---:B------:R-:W-:Y:S02]  /*0800*/  LOP3.LUT P0, RZ, R14.reuse, 0x1, RZ, 0xc0, !PT ;  /* 0x000000010eff7812 */ /* 0x040fe4000780c0ff */
[----:B------:R-:W-:-:S04]  /*0810*/  LOP3.LUT P2, RZ, R14, 0x2, RZ, 0xc0, !PT ;  /* 0x000000020eff7812 */ /* 0x000fc8000784c0ff */
[----:B------:R-:W-:Y:S02]  /*0820*/  PLOP3.LUT P0, PT, P0, P1, P2, 0xe0, 0x0 ;  /* 0x000000000000781c */ /* 0x000fe40000703c20 */
[----:B------:R-:W-:Y:S02]  /*0830*/  LOP3.LUT P1, RZ, R0, 0x7fffff, RZ, 0xc0, !PT ;  /* 0x007fffff00ff7812 */ /* 0x000fe4000782c0ff */
[----:B------:R-:W-:-:S04]  /*0840*/  SEL R9, RZ, 0x1, !P0 ;  /* 0x00000001ff097807 */ /* 0x000fc80004000000 */
[----:B------:R-:W-:-:S04]  /*0850*/  IADD3 R9, PT, PT, -R9, RZ, RZ ;  /* 0x000000ff09097210 */ /* 0x000fc80007ffe1ff */
[----:B------:R-:W-:Y:S02]  /*0860*/  ISETP.GE.AND P0, PT, R9, RZ, PT ;  /* 0x000000ff0900720c */ /* 0x000fe40003f06270 */
[----:B------:R-:W-:-:S11]  /*0870*/  SHF.R.U32.HI R9, RZ, R2, R11 ;  /* 0x00000002ff097219 */ /* 0x000fd6000001160b */
[----:B------:R-:W-:-:S05]  /*0880*/  @!P0 VIADD R9, R9, 0x1 ;  /* 0x0000000109098836 */ /* 0x000fca0000000000 */
[----:B------:R-:W-:-:S04]  /*0890*/  @!P1 SHF.L.U32 R9, R9, 0x1, RZ ;  /* 0x0000000109099819 */ /* 0x000fc800000006ff */
[----:B------:R-:W-:Y:S01]  /*08a0*/  LOP3.LUT R9, R9, 0x80000000, R0, 0xf8, !PT ;  /* 0x8000000009097812 */ /* 0x000fe200078ef800 */
[----:B------:R-:W-:Y:S06]  /*08b0*/  BRA `(.L_x_20) ;  /* 0x0000000000047947 */ /* 0x000fec0003800000 */
.L_x_21:
[----:B------:R0:W1:Y:S02]  /*08c0*/  MUFU.RCP R9, R0 ;  /* 0x0000000000097308 */ /* 0x0000640000001000 */
.L_x_20:
[----:B------:R-:W-:Y:S05]  /*08d0*/  BSYNC.RECONVERGENT B1 ;  /* 0x0000000000017941 */ /* 0x000fea0003800200 */
.L_x_18:
[----:B------:R-:W-:-:S04]  /*08e0*/  IMAD.MOV.U32 R11, RZ, RZ, 0x0 ;  /* 0x00000000ff0b7424 */ /* 0x000fc800078e00ff */
[----:B01----:R-:W-:Y:S05]  /*08f0*/  RET.REL.NODEC R10 `(_Z27ls_freq_domain_equalizationP6float2S0_S0_i) ;  /* 0xfffffff40ac07950 */ /* 0x003fea0003c3ffff */
.L_x_22:
        /* <DEDUP_REMOVED lines=16> */
.L_x_24:


//--------------------- .nv.shared.reserved.0     --------------------------
	.section	.nv.shared.reserved.0,"aw",@nobits
	.weak		__nv_reservedSMEM_offset_0_alias
	.size		__nv_reservedSMEM_offset_0_alias, 0, 64
	.other		__nv_reservedSMEM_offset_0_alias,@"STO_CUDA_RESERVED_SHARED STV_DEFAULT"
__nv_reservedSMEM_offset_0_alias:
	.zero		0
	.zero		64


//--------------------- .nv.constant0._Z22ls_freq_domain_chanestP6float2PfS0_ --------------------------
	.section	.nv.constant0._Z22ls_freq_domain_chanestP6float2PfS0_,"a",@progbits
	.sectionflags	@""
	.align	4
.nv.constant0._Z22ls_freq_domain_chanestP6float2PfS0_:
	.zero		920


//--------------------- .nv.constant0._Z27ls_freq_domain_equalizationP6float2S0_S0_i --------------------------
	.section	.nv.constant0._Z27ls_freq_domain_equalizationP6float2S0_S0_i,"a",@progbits
	.sectionflags	@""
	.align	4
.nv.constant0._Z27ls_freq_domain_equalizationP6float2S0_S0_i:
	.zero		924


//--------------------- SYMBOLS --------------------------

	.type		.nv.reservedSmem.offset0,@object
	.size		.nv.reservedSmem.offset0,0x4
